//
// Generated by NVIDIA NVVM Compiler
//
// Compiler Build ID: CL-36424714
// Cuda compilation tools, release 13.0, V13.0.88
// Based on NVVM 20.0.0
//

.version 9.0
.target sm_100
.address_size 64

	// .globl	_Z9max_flopsIiEvPjS0_PT_S2_S2_

.visible .entry _Z9max_flopsIiEvPjS0_PT_S2_S2_(
	.param .u64 .ptr .align 1 _Z9max_flopsIiEvPjS0_PT_S2_S2__param_0,
	.param .u64 .ptr .align 1 _Z9max_flopsIiEvPjS0_PT_S2_S2__param_1,
	.param .u64 .ptr .align 1 _Z9max_flopsIiEvPjS0_PT_S2_S2__param_2,
	.param .u64 .ptr .align 1 _Z9max_flopsIiEvPjS0_PT_S2_S2__param_3,
	.param .u64 .ptr .align 1 _Z9max_flopsIiEvPjS0_PT_S2_S2__param_4
)
{
	.reg .pred 	%p<2>;
	.reg .b32 	%r<89>;
	.reg .b64 	%rd<18>;

	ld.param.u64 	%rd1, [_Z9max_flopsIiEvPjS0_PT_S2_S2__param_0];
	ld.param.u64 	%rd2, [_Z9max_flopsIiEvPjS0_PT_S2_S2__param_1];
	ld.param.u64 	%rd4, [_Z9max_flopsIiEvPjS0_PT_S2_S2__param_2];
	ld.param.u64 	%rd5, [_Z9max_flopsIiEvPjS0_PT_S2_S2__param_3];
	ld.param.u64 	%rd3, [_Z9max_flopsIiEvPjS0_PT_S2_S2__param_4];
	cvta.to.global.u64 	%rd6, %rd5;
	cvta.to.global.u64 	%rd7, %rd4;
	mov.u32 	%r17, %ctaid.x;
	mov.u32 	%r18, %ntid.x;
	mov.u32 	%r19, %tid.x;
	mad.lo.s32 	%r1, %r17, %r18, %r19;
	mul.wide.s32 	%rd8, %r1, 4;
	add.s64 	%rd9, %rd7, %rd8;
	ld.global.u32 	%r86, [%rd9];
	add.s64 	%rd10, %rd6, %rd8;
	ld.global.u32 	%r85, [%rd10];
	// begin inline asm
	bar.sync 0;
	// end inline asm
	mov.b32 	%r84, 0;
	// begin inline asm
	mov.u32 %r15, %clock;
	// end inline asm
	mov.u32 	%r87, %r85;
	mov.u32 	%r88, %r86;
$L__BB0_1:
	mad.lo.s32 	%r20, %r87, %r88, %r88;
	mad.lo.s32 	%r21, %r86, %r87, %r87;
	mad.lo.s32 	%r22, %r85, %r86, %r86;
	mad.lo.s32 	%r23, %r85, %r20, %r85;
	mad.lo.s32 	%r24, %r21, %r20, %r20;
	mad.lo.s32 	%r25, %r22, %r21, %r21;
	mad.lo.s32 	%r26, %r23, %r22, %r22;
	mad.lo.s32 	%r27, %r23, %r24, %r23;
	mad.lo.s32 	%r28, %r25, %r24, %r24;
	mad.lo.s32 	%r29, %r26, %r25, %r25;
	mad.lo.s32 	%r30, %r27, %r26, %r26;
	mad.lo.s32 	%r31, %r27, %r28, %r27;
	mad.lo.s32 	%r32, %r29, %r28, %r28;
	mad.lo.s32 	%r33, %r30, %r29, %r29;
	mad.lo.s32 	%r34, %r31, %r30, %r30;
	mad.lo.s32 	%r35, %r31, %r32, %r31;
	mad.lo.s32 	%r36, %r33, %r32, %r32;
	mad.lo.s32 	%r37, %r34, %r33, %r33;
	mad.lo.s32 	%r38, %r35, %r34, %r34;
	mad.lo.s32 	%r39, %r35, %r36, %r35;
	mad.lo.s32 	%r40, %r37, %r36, %r36;
	mad.lo.s32 	%r41, %r38, %r37, %r37;
	mad.lo.s32 	%r42, %r39, %r38, %r38;
	mad.lo.s32 	%r43, %r39, %r40, %r39;
	mad.lo.s32 	%r44, %r41, %r40, %r40;
	mad.lo.s32 	%r45, %r42, %r41, %r41;
	mad.lo.s32 	%r46, %r43, %r42, %r42;
	mad.lo.s32 	%r47, %r43, %r44, %r43;
	mad.lo.s32 	%r48, %r45, %r44, %r44;
	mad.lo.s32 	%r49, %r46, %r45, %r45;
	mad.lo.s32 	%r50, %r47, %r46, %r46;
	mad.lo.s32 	%r51, %r47, %r48, %r47;
	mad.lo.s32 	%r52, %r49, %r48, %r48;
	mad.lo.s32 	%r53, %r50, %r49, %r49;
	mad.lo.s32 	%r54, %r51, %r50, %r50;
	mad.lo.s32 	%r55, %r51, %r52, %r51;
	mad.lo.s32 	%r56, %r53, %r52, %r52;
	mad.lo.s32 	%r57, %r54, %r53, %r53;
	mad.lo.s32 	%r58, %r55, %r54, %r54;
	mad.lo.s32 	%r59, %r55, %r56, %r55;
	mad.lo.s32 	%r60, %r57, %r56, %r56;
	mad.lo.s32 	%r61, %r58, %r57, %r57;
	mad.lo.s32 	%r62, %r59, %r58, %r58;
	mad.lo.s32 	%r63, %r59, %r60, %r59;
	mad.lo.s32 	%r64, %r61, %r60, %r60;
	mad.lo.s32 	%r65, %r62, %r61, %r61;
	mad.lo.s32 	%r66, %r63, %r62, %r62;
	mad.lo.s32 	%r67, %r63, %r64, %r63;
	mad.lo.s32 	%r68, %r65, %r64, %r64;
	mad.lo.s32 	%r69, %r66, %r65, %r65;
	mad.lo.s32 	%r70, %r67, %r66, %r66;
	mad.lo.s32 	%r71, %r67, %r68, %r67;
	mad.lo.s32 	%r72, %r69, %r68, %r68;
	mad.lo.s32 	%r73, %r70, %r69, %r69;
	mad.lo.s32 	%r74, %r71, %r70, %r70;
	mad.lo.s32 	%r75, %r71, %r72, %r71;
	mad.lo.s32 	%r76, %r73, %r72, %r72;
	mad.lo.s32 	%r77, %r74, %r73, %r73;
	mad.lo.s32 	%r78, %r75, %r74, %r74;
	mad.lo.s32 	%r79, %r75, %r76, %r75;
	mad.lo.s32 	%r88, %r77, %r76, %r76;
	mad.lo.s32 	%r87, %r78, %r77, %r77;
	mad.lo.s32 	%r86, %r79, %r78, %r78;
	mad.lo.s32 	%r85, %r79, %r88, %r79;
	add.s32 	%r84, %r84, 16;
	setp.ne.s32 	%p1, %r84, 1024;
	@%p1 bra 	$L__BB0_1;
	cvta.to.global.u64 	%rd11, %rd1;
	cvta.to.global.u64 	%rd12, %rd2;
	cvta.to.global.u64 	%rd13, %rd3;
	// begin inline asm
	bar.sync 0;
	// end inline asm
	// begin inline asm
	mov.u32 %r80, %clock;
	// end inline asm
	add.s32 	%r81, %r87, %r88;
	add.s32 	%r82, %r81, %r86;
	add.s32 	%r83, %r82, %r85;
	add.s64 	%rd15, %rd11, %rd8;
	st.global.u32 	[%rd15], %r15;
	add.s64 	%rd16, %rd12, %rd8;
	st.global.u32 	[%rd16], %r80;
	add.s64 	%rd17, %rd13, %rd8;
	st.global.u32 	[%rd17], %r83;
	ret;

}


// ===== COMPILED SASS (sm_100) =====

	.target	sm_100

	.elftype	@"ET_EXEC"


//--------------------- .note.nv.tkinfo           --------------------------
	.section	.note.nv.tkinfo,"",@"SHT_NOTE"
	.sectionflags	@"SHF_NOTE_NV_TKINFO"
	.tkinfo
        /*0018*/ 	.word	0x00000002
        /*0030*/ 	.string	""
        /*0030*/ 	.string	"ptxas"
        /*0030*/ 	.string	"Cuda compilation tools, release 13.0, V13.0.88"
        /*0030*/ 	.string	"Build cuda_13.0.r13.0/compiler.36424714_0"
        /*0030*/ 	.string	"-arch sm_100 -m 64 "



//--------------------- .note.nv.cuinfo           --------------------------
	.section	.note.nv.cuinfo,"",@"SHT_NOTE"
	.sectionflags	@"SHF_NOTE_NV_CUINFO"
        /*0018*/ 	.short	0x0002
        /*001a*/ 	.short	0x0064
        /*001c*/ 	.short	0x0082
	.zero		2


//--------------------- .nv.info                  --------------------------
	.section	.nv.info,"",@"SHT_CUDA_INFO"
	.align	4


	//----- nvinfo : EIATTR_REGCOUNT
	.align		4
        /*0000*/ 	.byte	0x04, 0x2f
        /*0002*/ 	.short	(.L_1 - .L_0)
	.align		4
.L_0:
        /*0004*/ 	.word	index@(_Z9max_flopsIiEvPjS0_PT_S2_S2_)
        /*0008*/ 	.word	0x00000010


	//----- nvinfo : EIATTR_FRAME_SIZE
	.align		4
.L_1:
        /*000c*/ 	.byte	0x04, 0x11
        /*000e*/ 	.short	(.L_3 - .L_2)
	.align		4
.L_2:
        /*0010*/ 	.word	index@(_Z9max_flopsIiEvPjS0_PT_S2_S2_)
        /*0014*/ 	.word	0x00000000


	//----- nvinfo : EIATTR_MIN_STACK_SIZE
	.align		4
.L_3:
        /*0018*/ 	.byte	0x04, 0x12
        /*001a*/ 	.short	(.L_5 - .L_4)
	.align		4
.L_4:
        /*001c*/ 	.word	index@(_Z9max_flopsIiEvPjS0_PT_S2_S2_)
        /*0020*/ 	.word	0x00000000
.L_5:


//--------------------- .nv.compat                --------------------------
	.section	.nv.compat,"",@"SHT_CUDA_COMPAT_INFO"
	.align	4
        /*0000*/ 	.byte	0x02, 0x09, 0x00, 0x00, 0x02, 0x02, 0x01, 0x00, 0x02, 0x05, 0x05, 0x00, 0x03, 0x07, 0x01, 0x01
        /*0010*/ 	.byte	0x02, 0x03, 0x00, 0x00, 0x02, 0x06, 0x01, 0x00, 0x04, 0x0b, 0x08, 0x00, 0x09, 0x00, 0x00, 0x00
        /*0020*/ 	.byte	0x00, 0x00, 0x00, 0x00


//--------------------- .nv.info._Z9max_flopsIiEvPjS0_PT_S2_S2_ --------------------------
	.section	.nv.info._Z9max_flopsIiEvPjS0_PT_S2_S2_,"",@"SHT_CUDA_INFO"
	.sectionflags	@""
	.align	4


	//----- nvinfo : EIATTR_CUDA_API_VERSION
	.align		4
        /*0000*/ 	.byte	0x04, 0x37
        /*0002*/ 	.short	(.L_7 - .L_6)
.L_6:
        /*0004*/ 	.word	0x00000082


	//----- nvinfo : EIATTR_KPARAM_INFO
	.align		4
.L_7:
        /*0008*/ 	.byte	0x04, 0x17
        /*000a*/ 	.short	(.L_9 - .L_8)
.L_8:
        /*000c*/ 	.word	0x00000000
        /*0010*/ 	.short	0x0004
        /*0012*/ 	.short	0x0020
        /*0014*/ 	.byte	0x00, 0xf5, 0x21, 0x00


	//----- nvinfo : EIATTR_KPARAM_INFO
	.align		4
.L_9:
        /*0018*/ 	.byte	0x04, 0x17
        /*001a*/ 	.short	(.L_11 - .L_10)
.L_10:
        /*001c*/ 	.word	0x00000000
        /*0020*/ 	.short	0x0003
        /*0022*/ 	.short	0x0018
        /*0024*/ 	.byte	0x00, 0xf5, 0x21, 0x00


	//----- nvinfo : EIATTR_KPARAM_INFO
	.align		4
.L_11:
        /*0028*/ 	.byte	0x04, 0x17
        /*002a*/ 	.short	(.L_13 - .L_12)
.L_12:
        /*002c*/ 	.word	0x00000000
        /*0030*/ 	.short	0x0002
        /*0032*/ 	.short	0x0010
        /*0034*/ 	.byte	0x00, 0xf5, 0x21, 0x00


	//----- nvinfo : EIATTR_KPARAM_INFO
	.align		4
.L_13:
        /*0038*/ 	.byte	0x04, 0x17
        /*003a*/ 	.short	(.L_15 - .L_14)
.L_14:
        /*003c*/ 	.word	0x00000000
        /*0040*/ 	.short	0x0001
        /*0042*/ 	.short	0x0008
        /*0044*/ 	.byte	0x00, 0xf5, 0x21, 0x00


	//----- nvinfo : EIATTR_KPARAM_INFO
	.align		4
.L_15:
        /*0048*/ 	.byte	0x04, 0x17
        /*004a*/ 	.short	(.L_17 - .L_16)
.L_16:
        /*004c*/ 	.word	0x00000000
        /*0050*/ 	.short	0x0000
        /*0052*/ 	.short	0x0000
        /*0054*/ 	.byte	0x00, 0xf5, 0x21, 0x00


	//----- nvinfo : EIATTR_SPARSE_MMA_MASK
	.align		4
.L_17:
        /*0058*/ 	.byte	0x03, 0x50
        /*005a*/ 	.short	0x0000


	//----- nvinfo : EIATTR_MAXREG_COUNT
	.align		4
        /*005c*/ 	.byte	0x03, 0x1b
        /*005e*/ 	.short	0x00ff


	//----- nvinfo : EIATTR_NUM_BARRIERS
	.align		4
        /*0060*/ 	.byte	0x02, 0x4c
        /*0062*/ 	.byte	0x01
	.zero		1


	//----- nvinfo : EIATTR_MERCURY_ISA_VERSION
	.align		4
        /*0064*/ 	.byte	0x03, 0x5f
        /*0066*/ 	.short	0x0101


	//----- nvinfo : EIATTR_VRC_CTA_INIT_COUNT
	.align		4
        /*0068*/ 	.byte	0x02, 0x4a
	.zero		1
	.zero		1


	//----- nvinfo : EIATTR_EXIT_INSTR_OFFSETS
	.align		4
        /*006c*/ 	.byte	0x04, 0x1c
        /*006e*/ 	.short	(.L_19 - .L_18)


	//   ....[0]....
.L_18:
        /*0070*/ 	.word	0x00001210


	//----- nvinfo : EIATTR_CBANK_PARAM_SIZE
	.align		4
.L_19:
        /*0074*/ 	.byte	0x03, 0x19
        /*0076*/ 	.short	0x0028


	//----- nvinfo : EIATTR_PARAM_CBANK
	.align		4
        /*0078*/ 	.byte	0x04, 0x0a
        /*007a*/ 	.short	(.L_21 - .L_20)
	.align		4
.L_20:
        /*007c*/ 	.word	index@(.nv.constant0._Z9max_flopsIiEvPjS0_PT_S2_S2_)
        /*0080*/ 	.short	0x0380
        /*0082*/ 	.short	0x0028


	//----- nvinfo : EIATTR_SW_WAR
	.align		4
.L_21:
        /*0084*/ 	.byte	0x04, 0x36
        /*0086*/ 	.short	(.L_23 - .L_22)
.L_22:
        /*0088*/ 	.word	0x00000008
.L_23:


//--------------------- .nv.callgraph             --------------------------
	.section	.nv.callgraph,"",@"SHT_CUDA_CALLGRAPH"
	.align	4
	.sectionentsize	8
	.align		4
        /*0000*/ 	.word	0x00000000
	.align		4
        /*0004*/ 	.word	0xffffffff
	.align		4
        /*0008*/ 	.word	0x00000000
	.align		4
        /*000c*/ 	.word	0xfffffffe
	.align		4
        /*0010*/ 	.word	0x00000000
	.align		4
        /*0014*/ 	.word	0xfffffffd
	.align		4
        /*0018*/ 	.word	0x00000000
	.align		4
        /*001c*/ 	.word	0xfffffffc


//--------------------- .text._Z9max_flopsIiEvPjS0_PT_S2_S2_ --------------------------
	.section	.text._Z9max_flopsIiEvPjS0_PT_S2_S2_,"ax",@progbits
	.align	128
        .global         _Z9max_flopsIiEvPjS0_PT_S2_S2_
        .type           _Z9max_flopsIiEvPjS0_PT_S2_S2_,@function
        .size           _Z9max_flopsIiEvPjS0_PT_S2_S2_,(.L_x_2 - _Z9max_flopsIiEvPjS0_PT_S2_S2_)
        .other          _Z9max_flopsIiEvPjS0_PT_S2_S2_,@"STO_CUDA_ENTRY STV_DEFAULT"
_Z9max_flopsIiEvPjS0_PT_S2_S2_:
.text._Z9max_flopsIiEvPjS0_PT_S2_S2_:
[----:B------:R-:W-:Y:S01]  /*0000*/  LDC R1, c[0x0][0x37c] ;  /* 0x0000df00ff017b82 */ /* 0x000fe20000000800 */
[----:B------:R-:W0:Y:S07]  /*0010*/  S2R R7, SR_TID.X ;  /* 0x0000000000077919 */ /* 0x000e2e0000002100 */
[----:B------:R-:W0:Y:S01]  /*0020*/  S2UR UR4, SR_CTAID.X ;  /* 0x00000000000479c3 */ /* 0x000e220000002500 */
[----:B------:R-:W1:Y:S07]  /*0030*/  LDCU.64 UR6, c[0x0][0x358] ;  /* 0x00006b00ff0677ac */ /* 0x000e6e0008000a00 */
[----:B------:R-:W0:Y:S08]  /*0040*/  LDC R0, c[0x0][0x360] ;  /* 0x0000d800ff007b82 */ /* 0x000e300000000800 */
[----:B------:R-:W2:Y:S08]  /*0050*/  LDC.64 R2, c[0x0][0x390] ;  /* 0x0000e400ff027b82 */ /* 0x000eb00000000a00 */
[----:B------:R-:W3:Y:S01]  /*0060*/  LDC.64 R4, c[0x0][0x398] ;  /* 0x0000e600ff047b82 */ /* 0x000ee20000000a00 */
[----:B0-----:R-:W-:-:S04]  /*0070*/  IMAD R0, R0, UR4, R7 ;  /* 0x0000000400007c24 */ /* 0x001fc8000f8e0207 */
[----:B--2---:R-:W-:-:S06]  /*0080*/  IMAD.WIDE R2, R0, 0x4, R2 ;  /* 0x0000000400027825 */ /* 0x004fcc00078e0202 */
[----:B-1----:R0:W2:Y:S01]  /*0090*/  LDG.E R3, desc[UR6][R2.64] ;  /* 0x0000000602037981 */ /* 0x0020a2000c1e1900 */
[----:B---3--:R-:W-:-:S05]  /*00a0*/  IMAD.WIDE R4, R0, 0x4, R4 ;  /* 0x0000000400047825 */ /* 0x008fca00078e0204 */
[----:B------:R-:W3:Y:S01]  /*00b0*/  LDG.E R10, desc[UR6][R4.64] ;  /* 0x00000006040a7981 */ /* 0x000ee2000c1e1900 */
[----:B------:R-:W-:Y:S01]  /*00c0*/  UMOV UR4, URZ ;  /* 0x000000ff00047c82 */ /* 0x000fe20008000000 */
[----:B------:R-:W-:Y:S01]  /*00d0*/  BAR.SYNC.DEFER_BLOCKING 0x0 ;  /* 0x0000000000007b1d */ /* 0x000fe20000010000 */
[----:B0-----:R-:W-:Y:S02]  /*00e0*/  CS2R.32 R2, SR_CLOCKLO ;  /* 0x0000000000027805 */ /* 0x001fe40000005000 */
[----:B---3--:R-:W-:Y:S02]  /*00f0*/  MOV R12, R10 ;  /* 0x0000000a000c7202 */ /* 0x008fe40000000f00 */
[----:B--2---:R-:W-:-:S07]  /*0100*/  MOV R11, R3 ;  /* 0x00000003000b7202 */ /* 0x004fce0000000f00 */
.L_x_0:
[----:B------:R-:W-:Y:S01]  /*0110*/  IMAD R5, R11, R12, R11 ;  /* 0x0000000c0b057224 */ /* 0x000fe200078e020b */
[----:B------:R-:W-:Y:S01]  /*0120*/  UIADD3 UR4, UPT, UPT, UR4, 0x40, URZ ;  /* 0x0000004004047890 */ /* 0x000fe2000fffe0ff */
[-C--:B------:R-:W-:Y:S02]  /*0130*/  IMAD R4, R12, R3.reuse, R12 ;  /* 0x000000030c047224 */ /* 0x080fe400078e020c */
[----:B------:R-:W-:Y:S01]  /*0140*/  IMAD R3, R10, R3, R3 ;  /* 0x000000030a037224 */ /* 0x000fe200078e0203 */
[----:B------:R-:W-:Y:S01]  /*0150*/  UISETP.NE.AND UP0, UPT, UR4, 0x400, UPT ;  /* 0x000004000400788c */ /* 0x000fe2000bf05270 */
[C---:B------:R-:W-:Y:S02]  /*0160*/  IMAD R10, R5.reuse, R10, R10 ;  /* 0x0000000a050a7224 */ /* 0x040fe400078e020a */
[----:B------:R-:W-:Y:S02]  /*0170*/  IMAD R5, R5, R4, R5 ;  /* 0x0000000405057224 */ /* 0x000fe400078e0205 */
[----:B------:R-:W-:-:S02]  /*0180*/  IMAD R4, R4, R3, R4 ;  /* 0x0000000304047224 */ /* 0x000fc400078e0204 */
[----:B------:R-:W-:Y:S02]  /*0190*/  IMAD R3, R3, R10, R3 ;  /* 0x0000000a03037224 */ /* 0x000fe400078e0203 */
[----:B------:R-:W-:Y:S02]  /*01a0*/  IMAD R10, R10, R5, R10 ;  /* 0x000000050a0a7224 */ /* 0x000fe400078e020a */
[----:B------:R-:W-:Y:S02]  /*01b0*/  IMAD R5, R5, R4, R5 ;  /* 0x0000000405057224 */ /* 0x000fe400078e0205 */
[----:B------:R-:W-:Y:S02]  /*01c0*/  IMAD R4, R4, R3, R4 ;  /* 0x0000000304047224 */ /* 0x000fe400078e0204 */
        /* <DEDUP_REMOVED lines=184> */
[-C--:B------:R-:W-:Y:S02]  /*0d50*/  IMAD R5, R7, R6.reuse, R7 ;  /* 0x0000000607057224 */ /* 0x080fe400078e0207 */
        /* <DEDUP_REMOVED lines=60> */
[----:B------:R-:W-:Y:S01]  /*1120*/  IMAD R10, R6, R11, R6 ;  /* 0x0000000b060a7224 */ /* 0x000fe200078e0206 */
[----:B------:R-:W-:Y:S06]  /*1130*/  BRA.U UP0, `(.L_x_0) ;  /* 0xffffffed00f47547 */ /* 0x000fec000b83ffff */
[----:B------:R-:W-:Y:S01]  /*1140*/  BAR.SYNC.DEFER_BLOCKING 0x0 ;  /* 0x0000000000007b1d */ /* 0x000fe20000010000 */
[----:B------:R-:W-:-:S07]  /*1150*/  CS2R.32 R13, SR_CLOCKLO ;  /* 0x00000000000d7805 */ /* 0x000fce0000005000 */
[----:B------:R-:W0:Y:S01]  /*1160*/  LDC.64 R4, c[0x0][0x380] ;  /* 0x0000e000ff047b82 */ /* 0x000e220000000a00 */
[----:B------:R-:W-:-:S04]  /*1170*/  IADD3 R3, PT, PT, R3, R12, R11 ;  /* 0x0000000c03037210 */ /* 0x000fc80007ffe00b */
[----:B------:R-:W-:-:S03]  /*1180*/  IADD3 R3, PT, PT, R10, R3, RZ ;  /* 0x000000030a037210 */ /* 0x000fc60007ffe0ff */
[----:B------:R-:W1:Y:S08]  /*1190*/  LDC.64 R6, c[0x0][0x388] ;  /* 0x0000e200ff067b82 */ /* 0x000e700000000a00 */
[----:B------:R-:W2:Y:S01]  /*11a0*/  LDC.64 R8, c[0x0][0x3a0] ;  /* 0x0000e800ff087b82 */ /* 0x000ea20000000a00 */
[----:B0-----:R-:W-:-:S05]  /*11b0*/  IMAD.WIDE R4, R0, 0x4, R4 ;  /* 0x0000000400047825 */ /* 0x001fca00078e0204 */
[----:B------:R-:W-:Y:S01]  /*11c0*/  STG.E desc[UR6][R4.64], R2 ;  /* 0x0000000204007986 */ /* 0x000fe2000c101906 */
[----:B-1----:R-:W-:-:S05]  /*11d0*/  IMAD.WIDE R6, R0, 0x4, R6 ;  /* 0x0000000400067825 */ /* 0x002fca00078e0206 */
[----:B------:R-:W-:Y:S01]  /*11e0*/  STG.E desc[UR6][R6.64], R13 ;  /* 0x0000000d06007986 */ /* 0x000fe2000c101906 */
[----:B--2---:R-:W-:-:S05]  /*11f0*/  IMAD.WIDE R8, R0, 0x4, R8 ;  /* 0x0000000400087825 */ /* 0x004fca00078e0208 */
[----:B------:R-:W-:Y:S01]  /*1200*/  STG.E desc[UR6][R8.64], R3 ;  /* 0x0000000308007986 */ /* 0x000fe2000c101906 */
[----:B------:R-:W-:Y:S05]  /*1210*/  EXIT ;  /* 0x000000000000794d */ /* 0x000fea0003800000 */
.L_x_1:
[----:B------:R-:W-:-:S00]  /*1220*/  BRA `(.L_x_1) ;  /* 0xfffffffc00fc7947 */ /* 0x000fc0000383ffff */
[----:B------:R-:W-:-:S00]  /*1230*/  NOP ;  /* 0x0000000000007918 */ /* 0x000fc00000000000 */
        /* <DEDUP_REMOVED lines=12> */
.L_x_2:


//--------------------- .nv.shared.reserved.0     --------------------------
	.section	.nv.shared.reserved.0,"aw",@nobits
	.weak		__nv_reservedSMEM_offset_0_alias
	.size		__nv_reservedSMEM_offset_0_alias, 0, 64
	.other		__nv_reservedSMEM_offset_0_alias,@"STO_CUDA_RESERVED_SHARED STV_DEFAULT"
__nv_reservedSMEM_offset_0_alias:
	.zero		0
	.zero		64


//--------------------- .nv.constant0._Z9max_flopsIiEvPjS0_PT_S2_S2_ --------------------------
	.section	.nv.constant0._Z9max_flopsIiEvPjS0_PT_S2_S2_,"a",@progbits
	.sectionflags	@""
	.align	4
.nv.constant0._Z9max_flopsIiEvPjS0_PT_S2_S2_:
	.zero		936


//--------------------- SYMBOLS --------------------------

	.type		.nv.reservedSmem.offset0,@object
	.size		.nv.reservedSmem.offset0,0x4
